//
// Generated by NVIDIA NVVM Compiler
//
// Compiler Build ID: CL-36424714
// Cuda compilation tools, release 13.0, V13.0.88
// Based on NVVM 20.0.0
//

.version 9.0
.target sm_100
.address_size 64

	// .globl	_Z8helloGPUv
.extern .func  (.param .b32 func_retval0) vprintf
(
	.param .b64 vprintf_param_0,
	.param .b64 vprintf_param_1
)
;
.global .align 1 .b8 $str[32] = {72, 101, 108, 108, 111, 32, 102, 114, 111, 109, 32, 116, 104, 114, 101, 97, 100, 32, 119, 105, 116, 104, 32, 114, 97, 110, 107, 32, 37, 100, 10};

.visible .entry _Z8helloGPUv()
{
	.local .align 8 .b8 	__local_depot0[8];
	.reg .b64 	%SP;
	.reg .b64 	%SPL;
	.reg .b32 	%r<4>;
	.reg .b64 	%rd<5>;

	mov.u64 	%SPL, __local_depot0;
	cvta.local.u64 	%SP, %SPL;
	add.u64 	%rd1, %SP, 0;
	add.u64 	%rd2, %SPL, 0;
	mov.u32 	%r1, %tid.x;
	st.local.u32 	[%rd2], %r1;
	mov.u64 	%rd3, $str;
	cvta.global.u64 	%rd4, %rd3;
	{ // callseq 0, 0
	.param .b64 param0;
	st.param.b64 	[param0], %rd4;
	.param .b64 param1;
	st.param.b64 	[param1], %rd1;
	.param .b32 retval0;
	call.uni (retval0), 
	vprintf, 
	(
	param0, 
	param1
	);
	ld.param.b32 	%r2, [retval0];
	} // callseq 0
	ret;

}


// ===== COMPILED SASS (sm_100) =====

	.target	sm_100

	.elftype	@"ET_EXEC"


//--------------------- .note.nv.tkinfo           --------------------------
	.section	.note.nv.tkinfo,"",@"SHT_NOTE"
	.sectionflags	@"SHF_NOTE_NV_TKINFO"
	.tkinfo
        /*0018*/ 	.word	0x00000002
        /*0030*/ 	.string	""
        /*0030*/ 	.string	"ptxas"
        /*0030*/ 	.string	"Cuda compilation tools, release 13.0, V13.0.88"
        /*0030*/ 	.string	"Build cuda_13.0.r13.0/compiler.36424714_0"
        /*0030*/ 	.string	"-arch sm_100 -m 64 "



//--------------------- .note.nv.cuinfo           --------------------------
	.section	.note.nv.cuinfo,"",@"SHT_NOTE"
	.sectionflags	@"SHF_NOTE_NV_CUINFO"
        /*0018*/ 	.short	0x0002
        /*001a*/ 	.short	0x0064
        /*001c*/ 	.short	0x0082
	.zero		2


//--------------------- .nv.info                  --------------------------
	.section	.nv.info,"",@"SHT_CUDA_INFO"
	.align	4


	//----- nvinfo : EIATTR_REGCOUNT
	.align		4
        /*0000*/ 	.byte	0x04, 0x2f
        /*0002*/ 	.short	(.L_2 - .L_1)
	.align		4
.L_1:
        /*0004*/ 	.word	index@(_Z8helloGPUv)
        /*0008*/ 	.word	0x00000018


	//----- nvinfo : EIATTR_FRAME_SIZE
	.align		4
.L_2:
        /*000c*/ 	.byte	0x04, 0x11
        /*000e*/ 	.short	(.L_4 - .L_3)
	.align		4
.L_3:
        /*0010*/ 	.word	index@(_Z8helloGPUv)
        /*0014*/ 	.word	0x00000008


	//----- nvinfo : EIATTR_MIN_STACK_SIZE
	.align		4
.L_4:
        /*0018*/ 	.byte	0x04, 0x12
        /*001a*/ 	.short	(.L_6 - .L_5)
	.align		4
.L_5:
        /*001c*/ 	.word	index@(_Z8helloGPUv)
        /*0020*/ 	.word	0x00000008
.L_6:


//--------------------- .nv.compat                --------------------------
	.section	.nv.compat,"",@"SHT_CUDA_COMPAT_INFO"
	.align	4
        /*0000*/ 	.byte	0x02, 0x09, 0x00, 0x00, 0x02, 0x02, 0x01, 0x00, 0x02, 0x05, 0x05, 0x00, 0x03, 0x07, 0x01, 0x01
        /*0010*/ 	.byte	0x02, 0x03, 0x00, 0x00, 0x02, 0x06, 0x01, 0x00, 0x04, 0x0b, 0x08, 0x00, 0x09, 0x00, 0x00, 0x00
        /*0020*/ 	.byte	0x00, 0x00, 0x00, 0x00


//--------------------- .nv.info._Z8helloGPUv     --------------------------
	.section	.nv.info._Z8helloGPUv,"",@"SHT_CUDA_INFO"
	.sectionflags	@""
	.align	4


	//----- nvinfo : EIATTR_CUDA_API_VERSION
	.align		4
        /*0000*/ 	.byte	0x04, 0x37
        /*0002*/ 	.short	(.L_8 - .L_7)
.L_7:
        /*0004*/ 	.word	0x00000082


	//----- nvinfo : EIATTR_SPARSE_MMA_MASK
	.align		4
.L_8:
        /*0008*/ 	.byte	0x03, 0x50
        /*000a*/ 	.short	0x0000


	//----- nvinfo : EIATTR_MAXREG_COUNT
	.align		4
        /*000c*/ 	.byte	0x03, 0x1b
        /*000e*/ 	.short	0x00ff


	//----- nvinfo : EIATTR_EXTERNS
	.align		4
        /*0010*/ 	.byte	0x04, 0x0f
        /*0012*/ 	.short	(.L_10 - .L_9)


	//   ....[0]....
	.align		4
.L_9:
        /*0014*/ 	.word	index@(vprintf)


	//----- nvinfo : EIATTR_MERCURY_ISA_VERSION
	.align		4
.L_10:
        /*0018*/ 	.byte	0x03, 0x5f
        /*001a*/ 	.short	0x0101


	//----- nvinfo : EIATTR_VRC_CTA_INIT_COUNT
	.align		4
        /*001c*/ 	.byte	0x02, 0x4a
	.zero		1
	.zero		1


	//----- nvinfo : EIATTR_SYSCALL_OFFSETS
	.align		4
        /*0020*/ 	.byte	0x04, 0x46
        /*0022*/ 	.short	(.L_12 - .L_11)


	//   ....[0]....
.L_11:
        /*0024*/ 	.word	0x000000e0


	//----- nvinfo : EIATTR_EXIT_INSTR_OFFSETS
	.align		4
.L_12:
        /*0028*/ 	.byte	0x04, 0x1c
        /*002a*/ 	.short	(.L_14 - .L_13)


	//   ....[0]....
.L_13:
        /*002c*/ 	.word	0x000000f0


	//----- nvinfo : EIATTR_SW_WAR
	.align		4
.L_14:
        /*0030*/ 	.byte	0x04, 0x36
        /*0032*/ 	.short	(.L_16 - .L_15)
.L_15:
        /*0034*/ 	.word	0x00000008
.L_16:


//--------------------- .nv.callgraph             --------------------------
	.section	.nv.callgraph,"",@"SHT_CUDA_CALLGRAPH"
	.align	4
	.sectionentsize	8
	.align		4
        /*0000*/ 	.word	0x00000000
	.align		4
        /*0004*/ 	.word	0xffffffff
	.align		4
        /*0008*/ 	.word	index@(_Z8helloGPUv)
	.align		4
        /*000c*/ 	.word	index@(vprintf)
	.align		4
        /*0010*/ 	.word	0x00000000
	.align		4
        /*0014*/ 	.word	0xfffffffe
	.align		4
        /*0018*/ 	.word	0x00000000
	.align		4
        /*001c*/ 	.word	0xfffffffd
	.align		4
        /*0020*/ 	.word	0x00000000
	.align		4
        /*0024*/ 	.word	0xfffffffc


//--------------------- .nv.constant4             --------------------------
	.section	.nv.constant4,"a",@progbits
	.align	8
	.align		8
.nv.constant4:
        /*0000*/ 	.dword	vprintf
	.align		8
        /*0008*/ 	.dword	$str


//--------------------- .text._Z8helloGPUv        --------------------------
	.section	.text._Z8helloGPUv,"ax",@progbits
	.align	128
        .global         _Z8helloGPUv
        .type           _Z8helloGPUv,@function
        .size           _Z8helloGPUv,(.L_x_2 - _Z8helloGPUv)
        .other          _Z8helloGPUv,@"STO_CUDA_ENTRY STV_DEFAULT"
_Z8helloGPUv:
.text._Z8helloGPUv:
[----:B------:R-:W0:Y:S01]  /*0000*/  LDC R1, c[0x0][0x37c] ;  /* 0x0000df00ff017b82 */ /* 0x000e220000000800 */
[----:B------:R-:W1:Y:S01]  /*0010*/  S2R R8, SR_TID.X ;  /* 0x0000000000087919 */ /* 0x000e620000002100 */
[----:B0-----:R-:W-:Y:S01]  /*0020*/  VIADD R1, R1, 0xfffffff8 ;  /* 0xfffffff801017836 */ /* 0x001fe20000000000 */
[----:B------:R-:W-:Y:S01]  /*0030*/  MOV R0, 0x0 ;  /* 0x0000000000007802 */ /* 0x000fe20000000f00 */
[----:B------:R-:W0:Y:S04]  /*0040*/  LDCU UR4, c[0x0][0x2f8] ;  /* 0x00005f00ff0477ac */ /* 0x000e280008000800 */
[----:B------:R2:W3:Y:S01]  /*0050*/  LDC.64 R2, c[0x4][R0] ;  /* 0x0100000000027b82 */ /* 0x0004e20000000a00 */
[----:B------:R-:W4:Y:S01]  /*0060*/  LDCU.64 UR6, c[0x4][0x8] ;  /* 0x01000100ff0677ac */ /* 0x000f220008000a00 */
[----:B------:R-:W5:Y:S01]  /*0070*/  LDCU UR5, c[0x0][0x2fc] ;  /* 0x00005f80ff0577ac */ /* 0x000f620008000800 */
[----:B0-----:R-:W-:Y:S01]  /*0080*/  IADD3 R6, P0, PT, R1, UR4, RZ ;  /* 0x0000000401067c10 */ /* 0x001fe2000ff1e0ff */
[----:B----4-:R-:W-:Y:S01]  /*0090*/  IMAD.U32 R4, RZ, RZ, UR6 ;  /* 0x00000006ff047e24 */ /* 0x010fe2000f8e00ff */
[----:B------:R-:W-:-:S03]  /*00a0*/  MOV R5, UR7 ;  /* 0x0000000700057c02 */ /* 0x000fc60008000f00 */
[----:B-----5:R-:W-:Y:S01]  /*00b0*/  IMAD.X R7, RZ, RZ, UR5, P0 ;  /* 0x00000005ff077e24 */ /* 0x020fe200080e06ff */
[----:B-1----:R2:W-:Y:S07]  /*00c0*/  STL [R1], R8 ;  /* 0x0000000801007387 */ /* 0x0025ee0000100800 */
[----:B------:R-:W-:-:S07]  /*00d0*/  LEPC R20, `(.L_x_0) ;  /* 0x000000001014794e */ /* 0x000fce0000000000 */
[----:B--23--:R-:W-:Y:S05]  /*00e0*/  CALL.ABS.NOINC R2 ;  /* 0x0000000002007343 */ /* 0x00cfea0003c00000 */
.L_x_0:
[----:B------:R-:W-:Y:S05]  /*00f0*/  EXIT ;  /* 0x000000000000794d */ /* 0x000fea0003800000 */
.L_x_1:
[----:B------:R-:W-:-:S00]  /*0100*/  BRA `(.L_x_1) ;  /* 0xfffffffc00fc7947 */ /* 0x000fc0000383ffff */
[----:B------:R-:W-:-:S00]  /*0110*/  NOP ;  /* 0x0000000000007918 */ /* 0x000fc00000000000 */
        /* <DEDUP_REMOVED lines=14> */
.L_x_2:


//--------------------- .nv.global.init           --------------------------
	.section	.nv.global.init,"aw",@progbits
.nv.global.init:
	.type		$str,@object
	.size		$str,(.L_0 - $str)
$str:
        /*0000*/ 	.byte	0x48, 0x65, 0x6c, 0x6c, 0x6f, 0x20, 0x66, 0x72, 0x6f, 0x6d, 0x20, 0x74, 0x68, 0x72, 0x65, 0x61
        /*0010*/ 	.byte	0x64, 0x20, 0x77, 0x69, 0x74, 0x68, 0x20, 0x72, 0x61, 0x6e, 0x6b, 0x20, 0x25, 0x64, 0x0a, 0x00
.L_0:


//--------------------- .nv.shared.reserved.0     --------------------------
	.section	.nv.shared.reserved.0,"aw",@nobits
	.weak		__nv_reservedSMEM_offset_0_alias
	.size		__nv_reservedSMEM_offset_0_alias, 0, 64
	.other		__nv_reservedSMEM_offset_0_alias,@"STO_CUDA_RESERVED_SHARED STV_DEFAULT"
__nv_reservedSMEM_offset_0_alias:
	.zero		0
	.zero		64


//--------------------- .nv.constant0._Z8helloGPUv --------------------------
	.section	.nv.constant0._Z8helloGPUv,"a",@progbits
	.sectionflags	@""
	.align	4
.nv.constant0._Z8helloGPUv:
	.zero		896


//--------------------- SYMBOLS --------------------------

	.type		.nv.reservedSmem.offset0,@object
	.size		.nv.reservedSmem.offset0,0x4
	.type		vprintf,@function
